//
// Generated by NVIDIA NVVM Compiler
//
// Compiler Build ID: CL-36424714
// Cuda compilation tools, release 13.0, V13.0.88
// Based on NVVM 20.0.0
//

.version 9.0
.target sm_100
.address_size 64

	// .globl	_Z14kernel444To420PhS_iiii

.visible .entry _Z14kernel444To420PhS_iiii(
	.param .u64 .ptr .align 1 _Z14kernel444To420PhS_iiii_param_0,
	.param .u64 .ptr .align 1 _Z14kernel444To420PhS_iiii_param_1,
	.param .u32 _Z14kernel444To420PhS_iiii_param_2,
	.param .u32 _Z14kernel444To420PhS_iiii_param_3,
	.param .u32 _Z14kernel444To420PhS_iiii_param_4,
	.param .u32 _Z14kernel444To420PhS_iiii_param_5
)
{
	.reg .pred 	%p<2>;
	.reg .b16 	%rs<4>;
	.reg .b32 	%r<37>;
	.reg .b64 	%rd<13>;

	ld.param.u64 	%rd3, [_Z14kernel444To420PhS_iiii_param_0];
	ld.param.u64 	%rd4, [_Z14kernel444To420PhS_iiii_param_1];
	ld.param.u32 	%r3, [_Z14kernel444To420PhS_iiii_param_2];
	ld.param.u32 	%r4, [_Z14kernel444To420PhS_iiii_param_3];
	ld.param.u32 	%r6, [_Z14kernel444To420PhS_iiii_param_4];
	ld.param.u32 	%r5, [_Z14kernel444To420PhS_iiii_param_5];
	cvta.to.global.u64 	%rd1, %rd4;
	cvta.to.global.u64 	%rd5, %rd3;
	mov.u32 	%r7, %ctaid.x;
	mov.u32 	%r8, %ntid.x;
	mov.u32 	%r9, %tid.x;
	mad.lo.s32 	%r1, %r7, %r8, %r9;
	mov.u32 	%r10, %ctaid.y;
	mov.u32 	%r11, %ntid.y;
	mov.u32 	%r12, %tid.y;
	mad.lo.s32 	%r2, %r10, %r11, %r12;
	mul.lo.s32 	%r13, %r6, %r2;
	mad.lo.s32 	%r14, %r1, 3, %r13;
	mad.lo.s32 	%r15, %r5, %r2, %r1;
	cvt.s64.s32 	%rd6, %r14;
	add.s64 	%rd2, %rd5, %rd6;
	ld.global.u8 	%rs1, [%rd2];
	cvt.s64.s32 	%rd7, %r15;
	add.s64 	%rd8, %rd1, %rd7;
	st.global.u8 	[%rd8], %rs1;
	or.b32  	%r16, %r1, %r2;
	and.b32  	%r17, %r16, 1;
	setp.eq.b32 	%p1, %r17, 1;
	@%p1 bra 	$L__BB0_2;
	shr.s32 	%r18, %r5, 31;
	shr.u32 	%r19, %r18, 30;
	add.s32 	%r20, %r5, %r19;
	shr.s32 	%r21, %r20, 2;
	mul.lo.s32 	%r22, %r4, %r21;
	shr.u32 	%r23, %r1, 31;
	add.s32 	%r24, %r1, %r23;
	shr.s32 	%r25, %r24, 1;
	shr.u32 	%r26, %r2, 2;
	shl.b32 	%r27, %r2, 30;
	shr.s32 	%r28, %r27, 31;
	shr.u32 	%r29, %r3, 31;
	add.s32 	%r30, %r3, %r29;
	shr.s32 	%r31, %r30, 1;
	and.b32  	%r32, %r28, %r31;
	add.s32 	%r33, %r32, %r25;
	mad.lo.s32 	%r34, %r5, %r26, %r33;
	ld.global.u8 	%rs2, [%rd2+1];
	mad.lo.s32 	%r35, %r5, %r4, %r34;
	cvt.s64.s32 	%rd9, %r35;
	add.s64 	%rd10, %rd1, %rd9;
	st.global.u8 	[%rd10], %rs2;
	ld.global.u8 	%rs3, [%rd2+2];
	mad.lo.s32 	%r36, %r22, 5, %r34;
	cvt.s64.s32 	%rd11, %r36;
	add.s64 	%rd12, %rd1, %rd11;
	st.global.u8 	[%rd12], %rs3;
$L__BB0_2:
	ret;

}


// ===== COMPILED SASS (sm_100) =====

	.target	sm_100

	.elftype	@"ET_EXEC"


//--------------------- .note.nv.tkinfo           --------------------------
	.section	.note.nv.tkinfo,"",@"SHT_NOTE"
	.sectionflags	@"SHF_NOTE_NV_TKINFO"
	.tkinfo
        /*0018*/ 	.word	0x00000002
        /*0030*/ 	.string	""
        /*0030*/ 	.string	"ptxas"
        /*0030*/ 	.string	"Cuda compilation tools, release 13.0, V13.0.88"
        /*0030*/ 	.string	"Build cuda_13.0.r13.0/compiler.36424714_0"
        /*0030*/ 	.string	"-arch sm_100 -m 64 "



//--------------------- .note.nv.cuinfo           --------------------------
	.section	.note.nv.cuinfo,"",@"SHT_NOTE"
	.sectionflags	@"SHF_NOTE_NV_CUINFO"
        /*0018*/ 	.short	0x0002
        /*001a*/ 	.short	0x0064
        /*001c*/ 	.short	0x0082
	.zero		2


//--------------------- .nv.info                  --------------------------
	.section	.nv.info,"",@"SHT_CUDA_INFO"
	.align	4


	//----- nvinfo : EIATTR_REGCOUNT
	.align		4
        /*0000*/ 	.byte	0x04, 0x2f
        /*0002*/ 	.short	(.L_1 - .L_0)
	.align		4
.L_0:
        /*0004*/ 	.word	index@(_Z14kernel444To420PhS_iiii)
        /*0008*/ 	.word	0x0000000e


	//----- nvinfo : EIATTR_FRAME_SIZE
	.align		4
.L_1:
        /*000c*/ 	.byte	0x04, 0x11
        /*000e*/ 	.short	(.L_3 - .L_2)
	.align		4
.L_2:
        /*0010*/ 	.word	index@(_Z14kernel444To420PhS_iiii)
        /*0014*/ 	.word	0x00000000


	//----- nvinfo : EIATTR_MIN_STACK_SIZE
	.align		4
.L_3:
        /*0018*/ 	.byte	0x04, 0x12
        /*001a*/ 	.short	(.L_5 - .L_4)
	.align		4
.L_4:
        /*001c*/ 	.word	index@(_Z14kernel444To420PhS_iiii)
        /*0020*/ 	.word	0x00000000
.L_5:


//--------------------- .nv.compat                --------------------------
	.section	.nv.compat,"",@"SHT_CUDA_COMPAT_INFO"
	.align	4
        /*0000*/ 	.byte	0x02, 0x09, 0x00, 0x00, 0x02, 0x02, 0x01, 0x00, 0x02, 0x05, 0x05, 0x00, 0x03, 0x07, 0x01, 0x01
        /*0010*/ 	.byte	0x02, 0x03, 0x00, 0x00, 0x02, 0x06, 0x01, 0x00, 0x04, 0x0b, 0x08, 0x00, 0x09, 0x00, 0x00, 0x00
        /*0020*/ 	.byte	0x00, 0x00, 0x00, 0x00


//--------------------- .nv.info._Z14kernel444To420PhS_iiii --------------------------
	.section	.nv.info._Z14kernel444To420PhS_iiii,"",@"SHT_CUDA_INFO"
	.sectionflags	@""
	.align	4


	//----- nvinfo : EIATTR_CUDA_API_VERSION
	.align		4
        /*0000*/ 	.byte	0x04, 0x37
        /*0002*/ 	.short	(.L_7 - .L_6)
.L_6:
        /*0004*/ 	.word	0x00000082


	//----- nvinfo : EIATTR_KPARAM_INFO
	.align		4
.L_7:
        /*0008*/ 	.byte	0x04, 0x17
        /*000a*/ 	.short	(.L_9 - .L_8)
.L_8:
        /*000c*/ 	.word	0x00000000
        /*0010*/ 	.short	0x0005
        /*0012*/ 	.short	0x001c
        /*0014*/ 	.byte	0x00, 0xf0, 0x11, 0x00


	//----- nvinfo : EIATTR_KPARAM_INFO
	.align		4
.L_9:
        /*0018*/ 	.byte	0x04, 0x17
        /*001a*/ 	.short	(.L_11 - .L_10)
.L_10:
        /*001c*/ 	.word	0x00000000
        /*0020*/ 	.short	0x0004
        /*0022*/ 	.short	0x0018
        /*0024*/ 	.byte	0x00, 0xf0, 0x11, 0x00


	//----- nvinfo : EIATTR_KPARAM_INFO
	.align		4
.L_11:
        /*0028*/ 	.byte	0x04, 0x17
        /*002a*/ 	.short	(.L_13 - .L_12)
.L_12:
        /*002c*/ 	.word	0x00000000
        /*0030*/ 	.short	0x0003
        /*0032*/ 	.short	0x0014
        /*0034*/ 	.byte	0x00, 0xf0, 0x11, 0x00


	//----- nvinfo : EIATTR_KPARAM_INFO
	.align		4
.L_13:
        /*0038*/ 	.byte	0x04, 0x17
        /*003a*/ 	.short	(.L_15 - .L_14)
.L_14:
        /*003c*/ 	.word	0x00000000
        /*0040*/ 	.short	0x0002
        /*0042*/ 	.short	0x0010
        /*0044*/ 	.byte	0x00, 0xf0, 0x11, 0x00


	//----- nvinfo : EIATTR_KPARAM_INFO
	.align		4
.L_15:
        /*0048*/ 	.byte	0x04, 0x17
        /*004a*/ 	.short	(.L_17 - .L_16)
.L_16:
        /*004c*/ 	.word	0x00000000
        /*0050*/ 	.short	0x0001
        /*0052*/ 	.short	0x0008
        /*0054*/ 	.byte	0x00, 0xf5, 0x21, 0x00


	//----- nvinfo : EIATTR_KPARAM_INFO
	.align		4
.L_17:
        /*0058*/ 	.byte	0x04, 0x17
        /*005a*/ 	.short	(.L_19 - .L_18)
.L_18:
        /*005c*/ 	.word	0x00000000
        /*0060*/ 	.short	0x0000
        /*0062*/ 	.short	0x0000
        /*0064*/ 	.byte	0x00, 0xf5, 0x21, 0x00


	//----- nvinfo : EIATTR_SPARSE_MMA_MASK
	.align		4
.L_19:
        /*0068*/ 	.byte	0x03, 0x50
        /*006a*/ 	.short	0x0000


	//----- nvinfo : EIATTR_MAXREG_COUNT
	.align		4
        /*006c*/ 	.byte	0x03, 0x1b
        /*006e*/ 	.short	0x00ff


	//----- nvinfo : EIATTR_MERCURY_ISA_VERSION
	.align		4
        /*0070*/ 	.byte	0x03, 0x5f
        /*0072*/ 	.short	0x0101


	//----- nvinfo : EIATTR_VRC_CTA_INIT_COUNT
	.align		4
        /*0074*/ 	.byte	0x02, 0x4a
	.zero		1
	.zero		1


	//----- nvinfo : EIATTR_EXIT_INSTR_OFFSETS
	.align		4
        /*0078*/ 	.byte	0x04, 0x1c
        /*007a*/ 	.short	(.L_21 - .L_20)


	//   ....[0]....
.L_20:
        /*007c*/ 	.word	0x00000170


	//   ....[1]....
        /*0080*/ 	.word	0x00000300


	//----- nvinfo : EIATTR_CBANK_PARAM_SIZE
	.align		4
.L_21:
        /*0084*/ 	.byte	0x03, 0x19
        /*0086*/ 	.short	0x0020


	//----- nvinfo : EIATTR_PARAM_CBANK
	.align		4
        /*0088*/ 	.byte	0x04, 0x0a
        /*008a*/ 	.short	(.L_23 - .L_22)
	.align		4
.L_22:
        /*008c*/ 	.word	index@(.nv.constant0._Z14kernel444To420PhS_iiii)
        /*0090*/ 	.short	0x0380
        /*0092*/ 	.short	0x0020


	//----- nvinfo : EIATTR_SW_WAR
	.align		4
.L_23:
        /*0094*/ 	.byte	0x04, 0x36
        /*0096*/ 	.short	(.L_25 - .L_24)
.L_24:
        /*0098*/ 	.word	0x00000008
.L_25:


//--------------------- .nv.callgraph             --------------------------
	.section	.nv.callgraph,"",@"SHT_CUDA_CALLGRAPH"
	.align	4
	.sectionentsize	8
	.align		4
        /*0000*/ 	.word	0x00000000
	.align		4
        /*0004*/ 	.word	0xffffffff
	.align		4
        /*0008*/ 	.word	0x00000000
	.align		4
        /*000c*/ 	.word	0xfffffffe
	.align		4
        /*0010*/ 	.word	0x00000000
	.align		4
        /*0014*/ 	.word	0xfffffffd
	.align		4
        /*0018*/ 	.word	0x00000000
	.align		4
        /*001c*/ 	.word	0xfffffffc


//--------------------- .text._Z14kernel444To420PhS_iiii --------------------------
	.section	.text._Z14kernel444To420PhS_iiii,"ax",@progbits
	.align	128
        .global         _Z14kernel444To420PhS_iiii
        .type           _Z14kernel444To420PhS_iiii,@function
        .size           _Z14kernel444To420PhS_iiii,(.L_x_1 - _Z14kernel444To420PhS_iiii)
        .other          _Z14kernel444To420PhS_iiii,@"STO_CUDA_ENTRY STV_DEFAULT"
_Z14kernel444To420PhS_iiii:
.text._Z14kernel444To420PhS_iiii:
[----:B------:R-:W-:Y:S01]  /*0000*/  LDC R1, c[0x0][0x37c] ;  /* 0x0000df00ff017b82 */ /* 0x000fe20000000800 */
[----:B------:R-:W0:Y:S07]  /*0010*/  S2R R2, SR_TID.Y ;  /* 0x0000000000027919 */ /* 0x000e2e0000002200 */
[----:B------:R-:W1:Y:S01]  /*0020*/  LDC R0, c[0x0][0x360] ;  /* 0x0000d800ff007b82 */ /* 0x000e620000000800 */
[----:B------:R-:W2:Y:S01]  /*0030*/  LDCU.64 UR8, c[0x0][0x398] ;  /* 0x00007300ff0877ac */ /* 0x000ea20008000a00 */
[----:B------:R-:W1:Y:S01]  /*0040*/  S2R R3, SR_TID.X ;  /* 0x0000000000037919 */ /* 0x000e620000002100 */
[----:B------:R-:W3:Y:S05]  /*0050*/  LDCU.128 UR12, c[0x0][0x380] ;  /* 0x00007000ff0c77ac */ /* 0x000eea0008000c00 */
[----:B------:R-:W0:Y:S01]  /*0060*/  S2UR UR5, SR_CTAID.Y ;  /* 0x00000000000579c3 */ /* 0x000e220000002600 */
[----:B------:R-:W4:Y:S07]  /*0070*/  LDCU.64 UR6, c[0x0][0x358] ;  /* 0x00006b00ff0677ac */ /* 0x000f2e0008000a00 */
[----:B------:R-:W0:Y:S08]  /*0080*/  LDC R7, c[0x0][0x364] ;  /* 0x0000d900ff077b82 */ /* 0x000e300000000800 */
[----:B------:R-:W1:Y:S01]  /*0090*/  S2UR UR4, SR_CTAID.X ;  /* 0x00000000000479c3 */ /* 0x000e620000002500 */
[----:B0-----:R-:W-:-:S02]  /*00a0*/  IMAD R7, R7, UR5, R2 ;  /* 0x0000000507077c24 */ /* 0x001fc4000f8e0202 */
[----:B-1----:R-:W-:Y:S02]  /*00b0*/  IMAD R0, R0, UR4, R3 ;  /* 0x0000000400007c24 */ /* 0x002fe4000f8e0203 */
[----:B--2---:R-:W-:-:S04]  /*00c0*/  IMAD R3, R7, UR8, RZ ;  /* 0x0000000807037c24 */ /* 0x004fc8000f8e02ff */
[----:B------:R-:W-:-:S05]  /*00d0*/  IMAD R3, R0, 0x3, R3 ;  /* 0x0000000300037824 */ /* 0x000fca00078e0203 */
[----:B---3--:R-:W-:-:S04]  /*00e0*/  IADD3 R2, P0, PT, R3, UR12, RZ ;  /* 0x0000000c03027c10 */ /* 0x008fc8000ff1e0ff */
[----:B------:R-:W-:-:S05]  /*00f0*/  LEA.HI.X.SX32 R3, R3, UR13, 0x1, P0 ;  /* 0x0000000d03037c11 */ /* 0x000fca00080f0eff */
[----:B----4-:R-:W2:Y:S01]  /*0100*/  LDG.E.U8 R9, desc[UR6][R2.64] ;  /* 0x0000000602097981 */ /* 0x010ea2000c1e1100 */
[----:B------:R-:W-:Y:S01]  /*0110*/  LOP3.LUT R6, R0, 0x1, R7, 0xc8, !PT ;  /* 0x0000000100067812 */ /* 0x000fe200078ec807 */
[----:B------:R-:W-:-:S03]  /*0120*/  IMAD R5, R7, UR9, R0 ;  /* 0x0000000907057c24 */ /* 0x000fc6000f8e0200 */
[----:B------:R-:W-:Y:S02]  /*0130*/  ISETP.NE.U32.AND P0, PT, R6, 0x1, PT ;  /* 0x000000010600780c */ /* 0x000fe40003f05070 */
[----:B------:R-:W-:-:S04]  /*0140*/  IADD3 R4, P1, PT, R5, UR14, RZ ;  /* 0x0000000e05047c10 */ /* 0x000fc8000ff3e0ff */
[----:B------:R-:W-:-:S05]  /*0150*/  LEA.HI.X.SX32 R5, R5, UR15, 0x1, P1 ;  /* 0x0000000f05057c11 */ /* 0x000fca00088f0eff */
[----:B--2---:R0:W-:Y:S02]  /*0160*/  STG.E.U8 desc[UR6][R4.64], R9 ;  /* 0x0000000904007986 */ /* 0x0041e4000c101106 */
[----:B------:R-:W-:Y:S05]  /*0170*/  @!P0 EXIT ;  /* 0x000000000000894d */ /* 0x000fea0003800000 */
[----:B------:R-:W2:Y:S01]  /*0180*/  LDG.E.U8 R11, desc[UR6][R2.64+0x1] ;  /* 0x00000106020b7981 */ /* 0x000ea2000c1e1100 */
[----:B0-----:R-:W0:Y:S01]  /*0190*/  LDC.64 R4, c[0x0][0x390] ;  /* 0x0000e400ff047b82 */ /* 0x001e220000000a00 */
[----:B------:R-:W-:Y:S01]  /*01a0*/  IMAD.SHL.U32 R6, R7, 0x40000000, RZ ;  /* 0x4000000007067824 */ /* 0x000fe200078e00ff */
[----:B------:R-:W-:Y:S02]  /*01b0*/  LEA.HI R0, R0, R0, RZ, 0x1 ;  /* 0x0000000000007211 */ /* 0x000fe400078f08ff */
[----:B------:R-:W-:Y:S02]  /*01c0*/  SHF.R.U32.HI R7, RZ, 0x2, R7 ;  /* 0x00000002ff077819 */ /* 0x000fe40000011607 */
[----:B------:R-:W-:Y:S02]  /*01d0*/  SHF.R.S32.HI R6, RZ, 0x1f, R6 ;  /* 0x0000001fff067819 */ /* 0x000fe40000011406 */
[----:B0-----:R-:W-:-:S04]  /*01e0*/  LEA.HI R4, R4, R4, RZ, 0x1 ;  /* 0x0000000404047211 */ /* 0x001fc800078f08ff */
[----:B------:R-:W-:-:S04]  /*01f0*/  SHF.R.S32.HI R9, RZ, 0x1, R4 ;  /* 0x00000001ff097819 */ /* 0x000fc80000011404 */
[----:B------:R-:W-:-:S04]  /*0200*/  LOP3.LUT R9, R6, R9, RZ, 0xc0, !PT ;  /* 0x0000000906097212 */ /* 0x000fc800078ec0ff */
[----:B------:R-:W-:-:S05]  /*0210*/  LEA.HI.SX32 R0, R0, R9, 0x1f ;  /* 0x0000000900007211 */ /* 0x000fca00078ffaff */
[----:B------:R-:W-:-:S04]  /*0220*/  IMAD R0, R7, UR9, R0 ;  /* 0x0000000907007c24 */ /* 0x000fc8000f8e0200 */
[----:B------:R-:W-:-:S05]  /*0230*/  IMAD R4, R5, UR9, R0 ;  /* 0x0000000905047c24 */ /* 0x000fca000f8e0200 */
[----:B------:R-:W-:-:S04]  /*0240*/  IADD3 R6, P0, PT, R4, UR14, RZ ;  /* 0x0000000e04067c10 */ /* 0x000fc8000ff1e0ff */
[----:B------:R-:W-:-:S05]  /*0250*/  LEA.HI.X.SX32 R7, R4, UR15, 0x1, P0 ;  /* 0x0000000f04077c11 */ /* 0x000fca00080f0eff */
[----:B--2---:R-:W-:Y:S04]  /*0260*/  STG.E.U8 desc[UR6][R6.64], R11 ;  /* 0x0000000b06007986 */ /* 0x004fe8000c101106 */
[----:B------:R-:W2:Y:S01]  /*0270*/  LDG.E.U8 R3, desc[UR6][R2.64+0x2] ;  /* 0x0000020602037981 */ /* 0x000ea2000c1e1100 */
[----:B------:R-:W-:-:S04]  /*0280*/  USHF.R.S32.HI UR4, URZ, 0x1f, UR9 ;  /* 0x0000001fff047899 */ /* 0x000fc80008011409 */
[----:B------:R-:W-:-:S04]  /*0290*/  ULEA.HI UR4, UR4, UR9, URZ, 0x2 ;  /* 0x0000000904047291 */ /* 0x000fc8000f8f10ff */
[----:B------:R-:W-:-:S06]  /*02a0*/  USHF.R.S32.HI UR4, URZ, 0x2, UR4 ;  /* 0x00000002ff047899 */ /* 0x000fcc0008011404 */
[----:B------:R-:W-:-:S04]  /*02b0*/  IMAD R5, R5, UR4, RZ ;  /* 0x0000000405057c24 */ /* 0x000fc8000f8e02ff */
[----:B------:R-:W-:-:S05]  /*02c0*/  IMAD R5, R5, 0x5, R0 ;  /* 0x0000000505057824 */ /* 0x000fca00078e0200 */
[----:B------:R-:W-:-:S04]  /*02d0*/  IADD3 R4, P0, PT, R5, UR14, RZ ;  /* 0x0000000e05047c10 */ /* 0x000fc8000ff1e0ff */
[----:B------:R-:W-:-:S05]  /*02e0*/  LEA.HI.X.SX32 R5, R5, UR15, 0x1, P0 ;  /* 0x0000000f05057c11 */ /* 0x000fca00080f0eff */
[----:B--2---:R-:W-:Y:S01]  /*02f0*/  STG.E.U8 desc[UR6][R4.64], R3 ;  /* 0x0000000304007986 */ /* 0x004fe2000c101106 */
[----:B------:R-:W-:Y:S05]  /*0300*/  EXIT ;  /* 0x000000000000794d */ /* 0x000fea0003800000 */
.L_x_0:
[----:B------:R-:W-:-:S00]  /*0310*/  BRA `(.L_x_0) ;  /* 0xfffffffc00fc7947 */ /* 0x000fc0000383ffff */
[----:B------:R-:W-:-:S00]  /*0320*/  NOP ;  /* 0x0000000000007918 */ /* 0x000fc00000000000 */
        /* <DEDUP_REMOVED lines=13> */
.L_x_1:


//--------------------- .nv.shared.reserved.0     --------------------------
	.section	.nv.shared.reserved.0,"aw",@nobits
	.weak		__nv_reservedSMEM_offset_0_alias
	.size		__nv_reservedSMEM_offset_0_alias, 0, 64
	.other		__nv_reservedSMEM_offset_0_alias,@"STO_CUDA_RESERVED_SHARED STV_DEFAULT"
__nv_reservedSMEM_offset_0_alias:
	.zero		0
	.zero		64


//--------------------- .nv.constant0._Z14kernel444To420PhS_iiii --------------------------
	.section	.nv.constant0._Z14kernel444To420PhS_iiii,"a",@progbits
	.sectionflags	@""
	.align	4
.nv.constant0._Z14kernel444To420PhS_iiii:
	.zero		928


//--------------------- SYMBOLS --------------------------

	.type		.nv.reservedSmem.offset0,@object
	.size		.nv.reservedSmem.offset0,0x4
